	.headerflags	@"EF_CUDA_TEXMODE_UNIFIED EF_CUDA_64BIT_ADDRESS EF_CUDA_ACCELERATORS EF_CUDA_SM90 EF_CUDA_VIRTUAL_SM(EF_CUDA_SM90)"
	.elftype	@"ET_EXEC"


//--------------------- .nv.info                  --------------------------
	.section	.nv.info,"",@"SHT_CUDA_INFO"
	.align	4


	//----- nvinfo : EIATTR_REGCOUNT
	.align		4
        /*0000*/ 	.byte	0x04, 0x2f
        /*0002*/ 	.short	(.L_3 - .L_2)
	.align		4
.L_2:
        /*0004*/ 	.word	index@(triton_poi_fused__native_batch_norm_legit_no_training_leaky_relu_13)
        /*0008*/ 	.word	0x0000001c


	//----- nvinfo : EIATTR_MIN_STACK_SIZE
	.align		4
.L_3:
        /*000c*/ 	.byte	0x04, 0x12
        /*000e*/ 	.short	(.L_5 - .L_4)
	.align		4
.L_4:
        /*0010*/ 	.word	index@(triton_poi_fused__native_batch_norm_legit_no_training_leaky_relu_13)
        /*0014*/ 	.word	0x00000000


	//----- nvinfo : EIATTR_FRAME_SIZE
	.align		4
.L_5:
        /*0018*/ 	.byte	0x04, 0x11
        /*001a*/ 	.short	(.L_7 - .L_6)
	.align		4
.L_6:
        /*001c*/ 	.word	index@(triton_poi_fused__native_batch_norm_legit_no_training_leaky_relu_13)
        /*0020*/ 	.word	0x00000000


	//----- nvinfo : EIATTR_MIN_STACK_SIZE
	.align		4
.L_7:
        /*0024*/ 	.byte	0x04, 0x12
        /*0026*/ 	.short	(.L_9 - .L_8)
	.align		4
.L_8:
        /*0028*/ 	.word	index@(triton_poi_fused__native_batch_norm_legit_no_training_leaky_relu_13)
        /*002c*/ 	.word	0x00000000
.L_9:


//--------------------- .nv.info.triton_poi_fused__native_batch_norm_legit_no_training_leaky_relu_13 --------------------------
	.section	.nv.info.triton_poi_fused__native_batch_norm_legit_no_training_leaky_relu_13,"",@"SHT_CUDA_INFO"
	.sectionflags	@""
	.align	4


	//----- nvinfo : EIATTR_CUDA_API_VERSION
	.align		4
        /*0000*/ 	.byte	0x04, 0x37
        /*0002*/ 	.short	(.L_11 - .L_10)
.L_10:
        /*0004*/ 	.word	0x0000007c


	//----- nvinfo : EIATTR_KPARAM_INFO
	.align		4
.L_11:
        /*0008*/ 	.byte	0x04, 0x17
        /*000a*/ 	.short	(.L_13 - .L_12)
.L_12:
        /*000c*/ 	.word	0x00000000
        /*0010*/ 	.short	0x0006
        /*0012*/ 	.short	0x0030
        /*0014*/ 	.byte	0x00, 0xf0, 0x11, 0x00


	//----- nvinfo : EIATTR_KPARAM_INFO
	.align		4
.L_13:
        /*0018*/ 	.byte	0x04, 0x17
        /*001a*/ 	.short	(.L_15 - .L_14)
.L_14:
        /*001c*/ 	.word	0x00000000
        /*0020*/ 	.short	0x0005
        /*0022*/ 	.short	0x0028
        /*0024*/ 	.byte	0x00, 0xf4, 0x21, 0x00


	//----- nvinfo : EIATTR_KPARAM_INFO
	.align		4
.L_15:
        /*0028*/ 	.byte	0x04, 0x17
        /*002a*/ 	.short	(.L_17 - .L_16)
.L_16:
        /*002c*/ 	.word	0x00000000
        /*0030*/ 	.short	0x0004
        /*0032*/ 	.short	0x0020
        /*0034*/ 	.byte	0x00, 0xf4, 0x21, 0x00


	//----- nvinfo : EIATTR_KPARAM_INFO
	.align		4
.L_17:
        /*0038*/ 	.byte	0x04, 0x17
        /*003a*/ 	.short	(.L_19 - .L_18)
.L_18:
        /*003c*/ 	.word	0x00000000
        /*0040*/ 	.short	0x0003
        /*0042*/ 	.short	0x0018
        /*0044*/ 	.byte	0x00, 0xf4, 0x21, 0x00


	//----- nvinfo : EIATTR_KPARAM_INFO
	.align		4
.L_19:
        /*0048*/ 	.byte	0x04, 0x17
        /*004a*/ 	.short	(.L_21 - .L_20)
.L_20:
        /*004c*/ 	.word	0x00000000
        /*0050*/ 	.short	0x0002
        /*0052*/ 	.short	0x0010
        /*0054*/ 	.byte	0x00, 0xf4, 0x21, 0x00


	//----- nvinfo : EIATTR_KPARAM_INFO
	.align		4
.L_21:
        /*0058*/ 	.byte	0x04, 0x17
        /*005a*/ 	.short	(.L_23 - .L_22)
.L_22:
        /*005c*/ 	.word	0x00000000
        /*0060*/ 	.short	0x0001
        /*0062*/ 	.short	0x0008
        /*0064*/ 	.byte	0x00, 0xf4, 0x21, 0x00


	//----- nvinfo : EIATTR_KPARAM_INFO
	.align		4
.L_23:
        /*0068*/ 	.byte	0x04, 0x17
        /*006a*/ 	.short	(.L_25 - .L_24)
.L_24:
        /*006c*/ 	.word	0x00000000
        /*0070*/ 	.short	0x0000
        /*0072*/ 	.short	0x0000
        /*0074*/ 	.byte	0x00, 0xf4, 0x21, 0x00


	//----- nvinfo : EIATTR_SPARSE_MMA_MASK
	.align		4
.L_25:
        /*0078*/ 	.byte	0x03, 0x50
        /*007a*/ 	.short	0x0000


	//----- nvinfo : EIATTR_MAXREG_COUNT
	.align		4
        /*007c*/ 	.byte	0x03, 0x1b
        /*007e*/ 	.short	0x00ff


	//----- nvinfo : EIATTR_EXIT_INSTR_OFFSETS
	.align		4
        /*0080*/ 	.byte	0x04, 0x1c
        /*0082*/ 	.short	(.L_27 - .L_26)


	//   ....[0]....
.L_26:
        /*0084*/ 	.word	0x000005b0


	//----- nvinfo : EIATTR_REQNTID
	.align		4
.L_27:
        /*0088*/ 	.byte	0x04, 0x10
        /*008a*/ 	.short	(.L_29 - .L_28)
.L_28:
        /*008c*/ 	.word	0x00000080
        /*0090*/ 	.word	0x00000001
        /*0094*/ 	.word	0x00000001


	//----- nvinfo : EIATTR_CBANK_PARAM_SIZE
	.align		4
.L_29:
        /*0098*/ 	.byte	0x03, 0x19
        /*009a*/ 	.short	0x0034


	//----- nvinfo : EIATTR_PARAM_CBANK
	.align		4
        /*009c*/ 	.byte	0x04, 0x0a
        /*009e*/ 	.short	(.L_31 - .L_30)
	.align		4
.L_30:
        /*00a0*/ 	.word	index@(.nv.constant0.triton_poi_fused__native_batch_norm_legit_no_training_leaky_relu_13)
        /*00a4*/ 	.short	0x0210
        /*00a6*/ 	.short	0x0034


	//----- nvinfo : EIATTR_SW_WAR
	.align		4
.L_31:
        /*00a8*/ 	.byte	0x04, 0x36
        /*00aa*/ 	.short	(.L_33 - .L_32)
.L_32:
        /*00ac*/ 	.word	0x00000008
.L_33:


//--------------------- .nv.callgraph             --------------------------
	.section	.nv.callgraph,"",@"SHT_CUDA_CALLGRAPH"
	.align	4
	.sectionentsize	8
	.align		4
        /*0000*/ 	.word	0x00000000
	.align		4
        /*0004*/ 	.word	0xffffffff
	.align		4
        /*0008*/ 	.word	0x00000000
	.align		4
        /*000c*/ 	.word	0xfffffffe
	.align		4
        /*0010*/ 	.word	0x00000000
	.align		4
        /*0014*/ 	.word	0xfffffffd
	.align		4
        /*0018*/ 	.word	0x00000000
	.align		4
        /*001c*/ 	.word	0xfffffffc


//--------------------- .nv.constant4             --------------------------
	.section	.nv.constant4,"a",@progbits
	.align	8
	.align		8
.nv.constant4:
        /*0000*/ 	.dword	_$_str
	.align		8
        /*0008*/ 	.dword	_$_str_$_2


//--------------------- .text.triton_poi_fused__native_batch_norm_legit_no_training_leaky_relu_13 --------------------------
	.section	.text.triton_poi_fused__native_batch_norm_legit_no_training_leaky_relu_13,"ax",@progbits
	.align	128
        .global         triton_poi_fused__native_batch_norm_legit_no_training_leaky_relu_13
        .type           triton_poi_fused__native_batch_norm_legit_no_training_leaky_relu_13,@function
        .size           triton_poi_fused__native_batch_norm_legit_no_training_leaky_relu_13,(.L_x_1 - triton_poi_fused__native_batch_norm_legit_no_training_leaky_relu_13)
        .other          triton_poi_fused__native_batch_norm_legit_no_training_leaky_relu_13,@"STO_CUDA_ENTRY STV_DEFAULT"
triton_poi_fused__native_batch_norm_legit_no_training_leaky_relu_13:
.text.triton_poi_fused__native_batch_norm_legit_no_training_leaky_relu_13:
[----:B------:R-:W-:Y:S01]  /*0000*/  LDC R1, c[0x0][0x28] ;  /* 0x00000a00ff017b82 */ /* 0x000fe20000000800 */
[----:B------:R-:W1:Y:S07]  /*0010*/  S2R R0, SR_TID.X ;  /* 0x0000000000007919 */ /* 0x000e6e0000002100 */
[----:B------:R-:W2:Y:S01]  /*0020*/  LDC.64 R4, c[0x0][0x228] ;  /* 0x00008a00ff047b82 */ /* 0x000ea20000000a00 */
[----:B------:R-:W-:Y:S01]  /*0030*/  ULDC.64 UR4, c[0x0][0x208] ;  /* 0x0000820000047ab9 */ /* 0x000fe20000000a00 */
[----:B------:R-:W3:Y:S06]  /*0040*/  S2R R7, SR_CTAID.X ;  /* 0x0000000000077919 */ /* 0x000eec0000002500 */
[----:B------:R-:W4:Y:S08]  /*0050*/  LDC.64 R8, c[0x0][0x218] ;  /* 0x00008600ff087b82 */ /* 0x000f300000000a00 */
[----:B------:R-:W5:Y:S08]  /*0060*/  LDC.64 R12, c[0x0][0x220] ;  /* 0x00008800ff0c7b82 */ /* 0x000f700000000a00 */
[----:B------:R-:W5:Y:S01]  /*0070*/  LDC.64 R20, c[0x0][0x230] ;  /* 0x00008c00ff147b82 */ /* 0x000f620000000a00 */
[----:B-1----:R-:W-:-:S07]  /*0080*/  SHF.L.U32 R0, R0, 0x2, RZ ;  /* 0x0000000200007819 */ /* 0x002fce00000006ff */
[----:B------:R-:W1:Y:S01]  /*0090*/  LDC.64 R16, c[0x0][0x238] ;  /* 0x00008e00ff107b82 */ /* 0x000e620000000a00 */
[----:B---3--:R-:W-:Y:S02]  /*00a0*/  SHF.R.S32.HI R3, RZ, 0x16, R7 ;  /* 0x00000016ff037819 */ /* 0x008fe40000011407 */
[----:B------:R-:W-:Y:S02]  /*00b0*/  LOP3.LUT R0, R0, 0x1fc, RZ, 0xc0, !PT ;  /* 0x000001fc00007812 */ /* 0x000fe400078ec0ff */
[----:B------:R-:W-:Y:S02]  /*00c0*/  SGXT R3, R3, 0x1 ;  /* 0x000000010303781a */ /* 0x000fe40000000200 */
[----:B------:R-:W-:-:S04]  /*00d0*/  LEA R0, R7, R0, 0x9 ;  /* 0x0000000007007211 */ /* 0x000fc800078e48ff */
[----:B------:R-:W-:-:S04]  /*00e0*/  LEA.HI R3, R3, R0, RZ, 0x6 ;  /* 0x0000000003037211 */ /* 0x000fc800078f30ff */
[----:B------:R-:W-:-:S04]  /*00f0*/  LOP3.LUT R3, R3, 0xffffffc0, RZ, 0xc0, !PT ;  /* 0xffffffc003037812 */ /* 0x000fc800078ec0ff */
[----:B------:R-:W-:-:S05]  /*0100*/  IADD3 R2, R0, -R3, RZ ;  /* 0x8000000300027210 */ /* 0x000fca0007ffe0ff */
[----:B--2---:R-:W-:-:S06]  /*0110*/  IMAD.WIDE R4, R2, 0x4, R4 ;  /* 0x0000000402047825 */ /* 0x004fcc00078e0204 */
[----:B------:R-:W2:Y:S01]  /*0120*/  LDG.E.EL.128 R4, desc[UR4][R4.64] ;  /* 0x0000000404047981 */ /* 0x000ea2000c2e1d00 */
[----:B----4-:R-:W-:-:S04]  /*0130*/  IMAD.WIDE R8, R0, 0x4, R8 ;  /* 0x0000000400087825 */ /* 0x010fc800078e0208 */
[C---:B-----5:R-:W-:Y:S02]  /*0140*/  IMAD.WIDE R12, R2.reuse, 0x4, R12 ;  /* 0x00000004020c7825 */ /* 0x060fe400078e020c */
[----:B------:R-:W3:Y:S04]  /*0150*/  LDG.E.128 R8, desc[UR4][R8.64] ;  /* 0x0000000408087981 */ /* 0x000ee8000c1e1d00 */
[----:B------:R-:W3:Y:S01]  /*0160*/  LDG.E.EL.128 R12, desc[UR4][R12.64] ;  /* 0x000000040c0c7981 */ /* 0x000ee2000c2e1d00 */
[----:B0-----:R-:W-:-:S04]  /*0170*/  IMAD.WIDE R20, R2, 0x4, R20 ;  /* 0x0000000402147825 */ /* 0x001fc800078e0214 */
[----:B-1----:R-:W-:Y:S02]  /*0180*/  IMAD.WIDE R16, R2, 0x4, R16 ;  /* 0x0000000402107825 */ /* 0x002fe400078e0210 */
[----:B------:R-:W4:Y:S04]  /*0190*/  LDG.E.EL.128 R20, desc[UR4][R20.64] ;  /* 0x0000000414147981 */ /* 0x000f28000c2e1d00 */
[----:B------:R-:W4:Y:S01]  /*01a0*/  LDG.E.EL.128 R16, desc[UR4][R16.64] ;  /* 0x0000000410107981 */ /* 0x000f22000c2e1d00 */
[----:B------:R-:W-:Y:S01]  /*01b0*/  HFMA2.MMA R3, -RZ, RZ, 1.625, 0 ;  /* 0x3e800000ff037435 */ /* 0x000fe200000001ff */
[----:B--2---:R-:W-:Y:S01]  /*01c0*/  FADD R6, R6, 9.9999997473787516356e-06 ;  /* 0x3727c5ac06067421 */ /* 0x004fe20000000000 */
[----:B------:R-:W-:Y:S01]  /*01d0*/  FADD R7, R7, 9.9999997473787516356e-06 ;  /* 0x3727c5ac07077421 */ /* 0x000fe20000000000 */
[----:B------:R-:W-:Y:S01]  /*01e0*/  FADD R5, R5, 9.9999997473787516356e-06 ;  /* 0x3727c5ac05057421 */ /* 0x000fe20000000000 */
[----:B------:R-:W-:Y:S01]  /*01f0*/  FADD R4, R4, 9.9999997473787516356e-06 ;  /* 0x3727c5ac04047421 */ /* 0x000fe20000000000 */
[----:B------:R-:W0:Y:S01]  /*0200*/  MUFU.SQRT R25, R6 ;  /* 0x0000000600197308 */ /* 0x000e220000002000 */
[----:B---3--:R-:W-:-:S07]  /*0210*/  FADD R8, R8, -R12 ;  /* 0x8000000c08087221 */ /* 0x008fce0000000000 */
[----:B------:R-:W1:Y:S01]  /*0220*/  MUFU.SQRT R2, R5 ;  /* 0x0000000500027308 */ /* 0x000e620000002000 */
[----:B------:R-:W-:Y:S01]  /*0230*/  FADD R9, R9, -R13 ;  /* 0x8000000d09097221 */ /* 0x000fe20000000000 */
[----:B------:R-:W-:Y:S01]  /*0240*/  FADD R10, R10, -R14 ;  /* 0x8000000e0a0a7221 */ /* 0x000fe20000000000 */
[----:B------:R-:W-:Y:S01]  /*0250*/  FADD R14, R11, -R15 ;  /* 0x8000000f0b0e7221 */ /* 0x000fe20000000000 */
[----:B0-----:R-:W-:-:S04]  /*0260*/  FSETP.GT.AND P6, PT, R25, 8.50705917302346158658e+37, PT ;  /* 0x7e8000001900780b */ /* 0x001fc80003fc4000 */
[----:B------:R-:W0:Y:S01]  /*0270*/  MUFU.SQRT R7, R7 ;  /* 0x0000000700077308 */ /* 0x000e220000002000 */
[----:B------:R-:W-:Y:S02]  /*0280*/  FSETP.GEU.AND P3, PT, R25, 1.175494350822287508e-38, PT ;  /* 0x008000001900780b */ /* 0x000fe40003f6e000 */
[----:B-1----:R-:W-:-:S05]  /*0290*/  FSETP.GT.AND P4, PT, R2, 8.50705917302346158658e+37, PT ;  /* 0x7e8000000200780b */ /* 0x002fca0003f84000 */
[----:B------:R1:W2:Y:S01]  /*02a0*/  MUFU.SQRT R24, R4 ;  /* 0x0000000400187308 */ /* 0x0002a20000002000 */
[----:B------:R-:W-:Y:S02]  /*02b0*/  FSETP.GEU.AND P0, PT, R2, 1.175494350822287508e-38, PT ;  /* 0x008000000200780b */ /* 0x000fe40003f0e000 */
[----:B------:R-:W-:Y:S01]  /*02c0*/  FSEL R13, R3, 1, P4 ;  /* 0x3f800000030d7808 */ /* 0x000fe20002000000 */
[----:B------:R-:W-:Y:S01]  /*02d0*/  @P6 FMUL R25, R25, 0.25 ;  /* 0x3e80000019196820 */ /* 0x000fe20000400000 */
[----:B0-----:R-:W-:-:S03]  /*02e0*/  FSETP.GT.AND P5, PT, R7, 8.50705917302346158658e+37, PT ;  /* 0x7e8000000700780b */ /* 0x001fc60003fa4000 */
[----:B------:R-:W-:Y:S01]  /*02f0*/  @!P3 FMUL R25, R25, 16777216 ;  /* 0x4b8000001919b820 */ /* 0x000fe20000400000 */
[----:B------:R-:W-:Y:S02]  /*0300*/  FSETP.GEU.AND P1, PT, R7, 1.175494350822287508e-38, PT ;  /* 0x008000000700780b */ /* 0x000fe40003f2e000 */
[C---:B-1----:R-:W-:Y:S01]  /*0310*/  FSEL R4, R3.reuse, 1, P6 ;  /* 0x3f80000003047808 */ /* 0x042fe20003000000 */
[----:B------:R-:W-:Y:S01]  /*0320*/  @P4 FMUL R2, R2, 0.25 ;  /* 0x3e80000002024820 */ /* 0x000fe20000400000 */
[----:B------:R-:W0:Y:S01]  /*0330*/  MUFU.RCP R5, R25 ;  /* 0x0000001900057308 */ /* 0x000e220000001000 */
[----:B------:R-:W-:Y:S01]  /*0340*/  FSEL R12, R3, 1, P5 ;  /* 0x3f800000030c7808 */ /* 0x000fe20002800000 */
[----:B------:R-:W-:Y:S01]  /*0350*/  @!P0 FMUL R13, R13, 16777216 ;  /* 0x4b8000000d0d8820 */ /* 0x000fe20000400000 */
[----:B--2---:R-:W-:Y:S01]  /*0360*/  FSETP.GT.AND P2, PT, R24, 8.50705917302346158658e+37, PT ;  /* 0x7e8000001800780b */ /* 0x004fe20003f44000 */
[----:B------:R-:W-:Y:S01]  /*0370*/  @!P0 FMUL R2, R2, 16777216 ;  /* 0x4b80000002028820 */ /* 0x000fe20000400000 */
[----:B------:R-:W-:Y:S01]  /*0380*/  FSETP.GEU.AND P6, PT, R24, 1.175494350822287508e-38, PT ;  /* 0x008000001800780b */ /* 0x000fe20003fce000 */
[----:B------:R-:W-:Y:S01]  /*0390*/  @!P3 FMUL R4, R4, 16777216 ;  /* 0x4b8000000404b820 */ /* 0x000fe20000400000 */
[----:B------:R-:W-:Y:S01]  /*03a0*/  @P5 FMUL R7, R7, 0.25 ;  /* 0x3e80000007075820 */ /* 0x000fe20000400000 */
[----:B------:R-:W-:Y:S01]  /*03b0*/  FSEL R3, R3, 1, P2 ;  /* 0x3f80000003037808 */ /* 0x000fe20001000000 */
[----:B------:R-:W-:Y:S01]  /*03c0*/  @!P1 FMUL R12, R12, 16777216 ;  /* 0x4b8000000c0c9820 */ /* 0x000fe20000400000 */
[----:B------:R-:W1:Y:S01]  /*03d0*/  MUFU.RCP R2, R2 ;  /* 0x0000000200027308 */ /* 0x000e620000001000 */
[----:B------:R-:W-:Y:S01]  /*03e0*/  @!P1 FMUL R7, R7, 16777216 ;  /* 0x4b80000007079820 */ /* 0x000fe20000400000 */
[----:B0-----:R-:W-:-:S04]  /*03f0*/  FMUL R11, R5, R4 ;  /* 0x00000004050b7220 */ /* 0x001fc80000400000 */
[----:B------:R-:W-:Y:S01]  /*0400*/  @P2 FMUL R24, R24, 0.25 ;  /* 0x3e80000018182820 */ /* 0x000fe20000400000 */
[----:B------:R-:W0:Y:S01]  /*0410*/  LDC.64 R4, c[0x0][0x210] ;  /* 0x00008400ff047b82 */ /* 0x000e220000000a00 */
[----:B------:R-:W2:Y:S01]  /*0420*/  MUFU.RCP R7, R7 ;  /* 0x0000000700077308 */ /* 0x000ea20000001000 */
[----:B------:R-:W-:Y:S01]  /*0430*/  @!P6 FMUL R3, R3, 16777216 ;  /* 0x4b8000000303e820 */ /* 0x000fe20000400000 */
[----:B------:R-:W-:Y:S01]  /*0440*/  @!P6 FMUL R24, R24, 16777216 ;  /* 0x4b8000001818e820 */ /* 0x000fe20000400000 */
[----:B------:R-:W-:Y:S01]  /*0450*/  FMUL R11, R11, R10 ;  /* 0x0000000a0b0b7220 */ /* 0x000fe20000400000 */
[----:B-1----:R-:W-:-:S04]  /*0460*/  FMUL R2, R2, R13 ;  /* 0x0000000d02027220 */ /* 0x002fc80000400000 */
[----:B------:R-:W1:Y:S01]  /*0470*/  MUFU.RCP R6, R24 ;  /* 0x0000001800067308 */ /* 0x000e620000001000 */
[----:B----4-:R-:W-:Y:S01]  /*0480*/  FFMA R18, R22, R11, R18 ;  /* 0x0000000b16127223 */ /* 0x010fe20000000012 */
[----:B------:R-:W-:-:S04]  /*0490*/  FMUL R2, R2, R9 ;  /* 0x0000000902027220 */ /* 0x000fc80000400000 */
[----:B------:R-:W-:Y:S01]  /*04a0*/  FSETP.GT.AND P1, PT, R18, RZ, PT ;  /* 0x000000ff1200720b */ /* 0x000fe20003f24000 */
[----:B--2---:R-:W-:Y:S01]  /*04b0*/  FMUL R7, R7, R12 ;  /* 0x0000000c07077220 */ /* 0x004fe20000400000 */
[----:B------:R-:W-:-:S03]  /*04c0*/  FFMA R17, R21, R2, R17 ;  /* 0x0000000215117223 */ /* 0x000fc60000000011 */
[----:B------:R-:W-:Y:S02]  /*04d0*/  FMUL R14, R7, R14 ;  /* 0x0000000e070e7220 */ /* 0x000fe40000400000 */
[----:B------:R-:W-:Y:S01]  /*04e0*/  FSETP.GT.AND P2, PT, R17, RZ, PT ;  /* 0x000000ff1100720b */ /* 0x000fe20003f44000 */
[----:B-1----:R-:W-:Y:S01]  /*04f0*/  FMUL R3, R6, R3 ;  /* 0x0000000306037220 */ /* 0x002fe20000400000 */
[----:B------:R-:W-:Y:S01]  /*0500*/  FFMA R19, R23, R14, R19 ;  /* 0x0000000e17137223 */ /* 0x000fe20000000013 */
[----:B0-----:R-:W-:-:S04]  /*0510*/  IMAD.WIDE R4, R0, 0x4, R4 ;  /* 0x0000000400047825 */ /* 0x001fc800078e0204 */
[----:B------:R-:W-:Y:S01]  /*0520*/  FMUL R3, R3, R8 ;  /* 0x0000000803037220 */ /* 0x000fe20000400000 */
[----:B------:R-:W-:Y:S01]  /*0530*/  @!P1 FMUL R18, R18, 0.10000000149011611938 ;  /* 0x3dcccccd12129820 */ /* 0x000fe20000400000 */
[----:B------:R-:W-:Y:S02]  /*0540*/  FSETP.GT.AND P0, PT, R19, RZ, PT ;  /* 0x000000ff1300720b */ /* 0x000fe40003f04000 */
[----:B------:R-:W-:Y:S02]  /*0550*/  FFMA R16, R20, R3, R16 ;  /* 0x0000000314107223 */ /* 0x000fe40000000010 */
[----:B------:R-:W-:-:S03]  /*0560*/  @!P2 FMUL R17, R17, 0.10000000149011611938 ;  /* 0x3dcccccd1111a820 */ /* 0x000fc60000400000 */
[----:B------:R-:W-:-:S06]  /*0570*/  FSETP.GT.AND P3, PT, R16, RZ, PT ;  /* 0x000000ff1000720b */ /* 0x000fcc0003f64000 */
[----:B------:R-:W-:-:S07]  /*0580*/  @!P0 FMUL R19, R19, 0.10000000149011611938 ;  /* 0x3dcccccd13138820 */ /* 0x000fce0000400000 */
[----:B------:R-:W-:-:S05]  /*0590*/  @!P3 FMUL R16, R16, 0.10000000149011611938 ;  /* 0x3dcccccd1010b820 */ /* 0x000fca0000400000 */
[----:B------:R-:W-:Y:S01]  /*05a0*/  STG.E.128 desc[UR4][R4.64], R16 ;  /* 0x0000001004007986 */ /* 0x000fe2000c101d04 */
[----:B------:R-:W-:Y:S05]  /*05b0*/  EXIT ;  /* 0x000000000000794d */ /* 0x000fea0003800000 */
.L_x_0:
[----:B------:R-:W-:-:S00]  /*05c0*/  BRA `(.L_x_0) ;  /* 0xfffffffc00fc7947 */ /* 0x000fc0000383ffff */
[----:B------:R-:W-:-:S00]  /*05d0*/  NOP ;  /* 0x0000000000007918 */ /* 0x000fc00000000000 */
        /* <DEDUP_REMOVED lines=10> */
.L_x_1:


//--------------------- .nv.global.init           --------------------------
	.section	.nv.global.init,"aw",@progbits
.nv.global.init:
	.type		_$_str,@object
	.size		_$_str,(_$_str_$_2 - _$_str)
_$_str:
        /*0000*/ 	.byte	0x5f, 0x5f, 0x43, 0x55, 0x44, 0x41, 0x5f, 0x46, 0x54, 0x5a, 0x00
	.type		_$_str_$_2,@object
	.size		_$_str_$_2,(.L_1 - _$_str_$_2)
_$_str_$_2:
        /*000b*/ 	.byte	0x5f, 0x5f, 0x43, 0x55, 0x44, 0x41, 0x5f, 0x50, 0x52, 0x45, 0x43, 0x5f, 0x53, 0x51, 0x52, 0x54
        /*001b*/ 	.byte	0x00
.L_1:


//--------------------- .nv.constant0.triton_poi_fused__native_batch_norm_legit_no_training_leaky_relu_13 --------------------------
	.section	.nv.constant0.triton_poi_fused__native_batch_norm_legit_no_training_leaky_relu_13,"a",@progbits
	.sectionflags	@""
	.align	4
.nv.constant0.triton_poi_fused__native_batch_norm_legit_no_training_leaky_relu_13:
	.zero		580
